//
// Generated by NVIDIA NVVM Compiler
//
// Compiler Build ID: CL-36424714
// Cuda compilation tools, release 13.0, V13.0.88
// Based on NVVM 20.0.0
//

.version 9.0
.target sm_100
.address_size 64

	// .globl	_Z26block_scaled_matmul_kernelPKfS0_Pfiiif
// _ZZ26block_scaled_matmul_kernelPKfS0_PfiiifE2As has been demoted
// _ZZ26block_scaled_matmul_kernelPKfS0_PfiiifE2Bs has been demoted

.visible .entry _Z26block_scaled_matmul_kernelPKfS0_Pfiiif(
	.param .u64 .ptr .align 1 _Z26block_scaled_matmul_kernelPKfS0_Pfiiif_param_0,
	.param .u64 .ptr .align 1 _Z26block_scaled_matmul_kernelPKfS0_Pfiiif_param_1,
	.param .u64 .ptr .align 1 _Z26block_scaled_matmul_kernelPKfS0_Pfiiif_param_2,
	.param .u32 _Z26block_scaled_matmul_kernelPKfS0_Pfiiif_param_3,
	.param .u32 _Z26block_scaled_matmul_kernelPKfS0_Pfiiif_param_4,
	.param .u32 _Z26block_scaled_matmul_kernelPKfS0_Pfiiif_param_5,
	.param .f32 _Z26block_scaled_matmul_kernelPKfS0_Pfiiif_param_6
)
{
	.reg .pred 	%p<12>;
	.reg .b32 	%r<45>;
	.reg .b32 	%f<113>;
	.reg .b64 	%rd<13>;
	// demoted variable
	.shared .align 4 .b8 _ZZ26block_scaled_matmul_kernelPKfS0_PfiiifE2As[4096];
	// demoted variable
	.shared .align 4 .b8 _ZZ26block_scaled_matmul_kernelPKfS0_PfiiifE2Bs[4096];
	ld.param.u64 	%rd3, [_Z26block_scaled_matmul_kernelPKfS0_Pfiiif_param_0];
	ld.param.u64 	%rd4, [_Z26block_scaled_matmul_kernelPKfS0_Pfiiif_param_1];
	ld.param.u64 	%rd5, [_Z26block_scaled_matmul_kernelPKfS0_Pfiiif_param_2];
	ld.param.u32 	%r24, [_Z26block_scaled_matmul_kernelPKfS0_Pfiiif_param_3];
	ld.param.u32 	%r25, [_Z26block_scaled_matmul_kernelPKfS0_Pfiiif_param_4];
	ld.param.u32 	%r26, [_Z26block_scaled_matmul_kernelPKfS0_Pfiiif_param_5];
	ld.param.f32 	%f8, [_Z26block_scaled_matmul_kernelPKfS0_Pfiiif_param_6];
	mov.u32 	%r27, %ctaid.x;
	mov.u32 	%r28, %ctaid.y;
	mov.u32 	%r42, %tid.x;
	mov.u32 	%r40, %tid.y;
	shl.b32 	%r29, %r27, 5;
	add.s32 	%r3, %r29, %r42;
	shl.b32 	%r4, %r28, 5;
	add.s32 	%r5, %r4, %r40;
	setp.lt.s32 	%p1, %r25, 1;
	mov.f32 	%f112, 0f00000000;
	@%p1 bra 	$L__BB0_7;
	add.s32 	%r30, %r25, 31;
	shr.u32 	%r31, %r30, 5;
	shl.b32 	%r32, %r42, 7;
	mov.u32 	%r33, _ZZ26block_scaled_matmul_kernelPKfS0_PfiiifE2As;
	add.s32 	%r6, %r33, %r32;
	shl.b32 	%r34, %r40, 2;
	add.s32 	%r7, %r6, %r34;
	mov.u32 	%r35, _ZZ26block_scaled_matmul_kernelPKfS0_PfiiifE2Bs;
	add.s32 	%r9, %r35, %r34;
	add.s32 	%r8, %r9, %r32;
	neg.s32 	%r44, %r31;
	mad.lo.s32 	%r36, %r42, %r26, %r40;
	add.s32 	%r43, %r36, %r4;
	shl.b32 	%r12, %r26, 5;
	mad.lo.s32 	%r41, %r25, %r3, %r40;
	cvta.to.global.u64 	%rd1, %rd3;
	cvta.to.global.u64 	%rd2, %rd4;
	mov.f32 	%f112, 0f00000000;
$L__BB0_2:
	setp.ge.s32 	%p2, %r3, %r24;
	setp.ge.s32 	%p3, %r40, %r25;
	mov.f32 	%f110, 0f00000000;
	or.pred  	%p4, %p2, %p3;
	@%p4 bra 	$L__BB0_4;
	mul.wide.u32 	%rd6, %r41, 4;
	add.s64 	%rd7, %rd1, %rd6;
	ld.global.f32 	%f110, [%rd7];
$L__BB0_4:
	setp.ge.s32 	%p5, %r5, %r26;
	st.shared.f32 	[%r7], %f110;
	setp.ge.s32 	%p6, %r42, %r25;
	mov.f32 	%f111, 0f00000000;
	or.pred  	%p7, %p6, %p5;
	@%p7 bra 	$L__BB0_6;
	mul.wide.s32 	%rd8, %r43, 4;
	add.s64 	%rd9, %rd2, %rd8;
	ld.global.f32 	%f111, [%rd9];
$L__BB0_6:
	st.shared.f32 	[%r8], %f111;
	bar.sync 	0;
	ld.shared.f32 	%f13, [%r6];
	ld.shared.f32 	%f14, [%r9];
	fma.rn.f32 	%f15, %f13, %f14, %f112;
	ld.shared.f32 	%f16, [%r6+4];
	ld.shared.f32 	%f17, [%r9+128];
	fma.rn.f32 	%f18, %f16, %f17, %f15;
	ld.shared.f32 	%f19, [%r6+8];
	ld.shared.f32 	%f20, [%r9+256];
	fma.rn.f32 	%f21, %f19, %f20, %f18;
	ld.shared.f32 	%f22, [%r6+12];
	ld.shared.f32 	%f23, [%r9+384];
	fma.rn.f32 	%f24, %f22, %f23, %f21;
	ld.shared.f32 	%f25, [%r6+16];
	ld.shared.f32 	%f26, [%r9+512];
	fma.rn.f32 	%f27, %f25, %f26, %f24;
	ld.shared.f32 	%f28, [%r6+20];
	ld.shared.f32 	%f29, [%r9+640];
	fma.rn.f32 	%f30, %f28, %f29, %f27;
	ld.shared.f32 	%f31, [%r6+24];
	ld.shared.f32 	%f32, [%r9+768];
	fma.rn.f32 	%f33, %f31, %f32, %f30;
	ld.shared.f32 	%f34, [%r6+28];
	ld.shared.f32 	%f35, [%r9+896];
	fma.rn.f32 	%f36, %f34, %f35, %f33;
	ld.shared.f32 	%f37, [%r6+32];
	ld.shared.f32 	%f38, [%r9+1024];
	fma.rn.f32 	%f39, %f37, %f38, %f36;
	ld.shared.f32 	%f40, [%r6+36];
	ld.shared.f32 	%f41, [%r9+1152];
	fma.rn.f32 	%f42, %f40, %f41, %f39;
	ld.shared.f32 	%f43, [%r6+40];
	ld.shared.f32 	%f44, [%r9+1280];
	fma.rn.f32 	%f45, %f43, %f44, %f42;
	ld.shared.f32 	%f46, [%r6+44];
	ld.shared.f32 	%f47, [%r9+1408];
	fma.rn.f32 	%f48, %f46, %f47, %f45;
	ld.shared.f32 	%f49, [%r6+48];
	ld.shared.f32 	%f50, [%r9+1536];
	fma.rn.f32 	%f51, %f49, %f50, %f48;
	ld.shared.f32 	%f52, [%r6+52];
	ld.shared.f32 	%f53, [%r9+1664];
	fma.rn.f32 	%f54, %f52, %f53, %f51;
	ld.shared.f32 	%f55, [%r6+56];
	ld.shared.f32 	%f56, [%r9+1792];
	fma.rn.f32 	%f57, %f55, %f56, %f54;
	ld.shared.f32 	%f58, [%r6+60];
	ld.shared.f32 	%f59, [%r9+1920];
	fma.rn.f32 	%f60, %f58, %f59, %f57;
	ld.shared.f32 	%f61, [%r6+64];
	ld.shared.f32 	%f62, [%r9+2048];
	fma.rn.f32 	%f63, %f61, %f62, %f60;
	ld.shared.f32 	%f64, [%r6+68];
	ld.shared.f32 	%f65, [%r9+2176];
	fma.rn.f32 	%f66, %f64, %f65, %f63;
	ld.shared.f32 	%f67, [%r6+72];
	ld.shared.f32 	%f68, [%r9+2304];
	fma.rn.f32 	%f69, %f67, %f68, %f66;
	ld.shared.f32 	%f70, [%r6+76];
	ld.shared.f32 	%f71, [%r9+2432];
	fma.rn.f32 	%f72, %f70, %f71, %f69;
	ld.shared.f32 	%f73, [%r6+80];
	ld.shared.f32 	%f74, [%r9+2560];
	fma.rn.f32 	%f75, %f73, %f74, %f72;
	ld.shared.f32 	%f76, [%r6+84];
	ld.shared.f32 	%f77, [%r9+2688];
	fma.rn.f32 	%f78, %f76, %f77, %f75;
	ld.shared.f32 	%f79, [%r6+88];
	ld.shared.f32 	%f80, [%r9+2816];
	fma.rn.f32 	%f81, %f79, %f80, %f78;
	ld.shared.f32 	%f82, [%r6+92];
	ld.shared.f32 	%f83, [%r9+2944];
	fma.rn.f32 	%f84, %f82, %f83, %f81;
	ld.shared.f32 	%f85, [%r6+96];
	ld.shared.f32 	%f86, [%r9+3072];
	fma.rn.f32 	%f87, %f85, %f86, %f84;
	ld.shared.f32 	%f88, [%r6+100];
	ld.shared.f32 	%f89, [%r9+3200];
	fma.rn.f32 	%f90, %f88, %f89, %f87;
	ld.shared.f32 	%f91, [%r6+104];
	ld.shared.f32 	%f92, [%r9+3328];
	fma.rn.f32 	%f93, %f91, %f92, %f90;
	ld.shared.f32 	%f94, [%r6+108];
	ld.shared.f32 	%f95, [%r9+3456];
	fma.rn.f32 	%f96, %f94, %f95, %f93;
	ld.shared.f32 	%f97, [%r6+112];
	ld.shared.f32 	%f98, [%r9+3584];
	fma.rn.f32 	%f99, %f97, %f98, %f96;
	ld.shared.f32 	%f100, [%r6+116];
	ld.shared.f32 	%f101, [%r9+3712];
	fma.rn.f32 	%f102, %f100, %f101, %f99;
	ld.shared.f32 	%f103, [%r6+120];
	ld.shared.f32 	%f104, [%r9+3840];
	fma.rn.f32 	%f105, %f103, %f104, %f102;
	ld.shared.f32 	%f106, [%r6+124];
	ld.shared.f32 	%f107, [%r9+3968];
	fma.rn.f32 	%f112, %f106, %f107, %f105;
	bar.sync 	0;
	add.s32 	%r44, %r44, 1;
	setp.ne.s32 	%p8, %r44, 0;
	add.s32 	%r43, %r43, %r12;
	add.s32 	%r42, %r42, 32;
	add.s32 	%r41, %r41, 32;
	add.s32 	%r40, %r40, 32;
	@%p8 bra 	$L__BB0_2;
$L__BB0_7:
	setp.ge.s32 	%p9, %r3, %r24;
	setp.ge.s32 	%p10, %r5, %r26;
	or.pred  	%p11, %p9, %p10;
	@%p11 bra 	$L__BB0_9;
	mul.f32 	%f108, %f8, %f112;
	mad.lo.s32 	%r39, %r26, %r3, %r5;
	cvta.to.global.u64 	%rd10, %rd5;
	mul.wide.u32 	%rd11, %r39, 4;
	add.s64 	%rd12, %rd10, %rd11;
	st.global.f32 	[%rd12], %f108;
$L__BB0_9:
	ret;

}


// ===== COMPILED SASS (sm_100) =====

	.target	sm_100

	.elftype	@"ET_EXEC"


//--------------------- .note.nv.tkinfo           --------------------------
	.section	.note.nv.tkinfo,"",@"SHT_NOTE"
	.sectionflags	@"SHF_NOTE_NV_TKINFO"
	.tkinfo
        /*0018*/ 	.word	0x00000002
        /*0030*/ 	.string	""
        /*0030*/ 	.string	"ptxas"
        /*0030*/ 	.string	"Cuda compilation tools, release 13.0, V13.0.88"
        /*0030*/ 	.string	"Build cuda_13.0.r13.0/compiler.36424714_0"
        /*0030*/ 	.string	"-arch sm_100 -m 64 "



//--------------------- .note.nv.cuinfo           --------------------------
	.section	.note.nv.cuinfo,"",@"SHT_NOTE"
	.sectionflags	@"SHF_NOTE_NV_CUINFO"
        /*0018*/ 	.short	0x0002
        /*001a*/ 	.short	0x0064
        /*001c*/ 	.short	0x0082
	.zero		2


//--------------------- .nv.info                  --------------------------
	.section	.nv.info,"",@"SHT_CUDA_INFO"
	.align	4


	//----- nvinfo : EIATTR_REGCOUNT
	.align		4
        /*0000*/ 	.byte	0x04, 0x2f
        /*0002*/ 	.short	(.L_1 - .L_0)
	.align		4
.L_0:
        /*0004*/ 	.word	index@(_Z26block_scaled_matmul_kernelPKfS0_Pfiiif)
        /*0008*/ 	.word	0x00000020


	//----- nvinfo : EIATTR_FRAME_SIZE
	.align		4
.L_1:
        /*000c*/ 	.byte	0x04, 0x11
        /*000e*/ 	.short	(.L_3 - .L_2)
	.align		4
.L_2:
        /*0010*/ 	.word	index@(_Z26block_scaled_matmul_kernelPKfS0_Pfiiif)
        /*0014*/ 	.word	0x00000000


	//----- nvinfo : EIATTR_MIN_STACK_SIZE
	.align		4
.L_3:
        /*0018*/ 	.byte	0x04, 0x12
        /*001a*/ 	.short	(.L_5 - .L_4)
	.align		4
.L_4:
        /*001c*/ 	.word	index@(_Z26block_scaled_matmul_kernelPKfS0_Pfiiif)
        /*0020*/ 	.word	0x00000000
.L_5:


//--------------------- .nv.compat                --------------------------
	.section	.nv.compat,"",@"SHT_CUDA_COMPAT_INFO"
	.align	4
        /*0000*/ 	.byte	0x02, 0x09, 0x00, 0x00, 0x02, 0x02, 0x01, 0x00, 0x02, 0x05, 0x05, 0x00, 0x03, 0x07, 0x01, 0x01
        /*0010*/ 	.byte	0x02, 0x03, 0x00, 0x00, 0x02, 0x06, 0x01, 0x00, 0x04, 0x0b, 0x08, 0x00, 0x09, 0x00, 0x00, 0x00
        /*0020*/ 	.byte	0x00, 0x00, 0x00, 0x00


//--------------------- .nv.info._Z26block_scaled_matmul_kernelPKfS0_Pfiiif --------------------------
	.section	.nv.info._Z26block_scaled_matmul_kernelPKfS0_Pfiiif,"",@"SHT_CUDA_INFO"
	.sectionflags	@""
	.align	4


	//----- nvinfo : EIATTR_CUDA_API_VERSION
	.align		4
        /*0000*/ 	.byte	0x04, 0x37
        /*0002*/ 	.short	(.L_7 - .L_6)
.L_6:
        /*0004*/ 	.word	0x00000082


	//----- nvinfo : EIATTR_KPARAM_INFO
	.align		4
.L_7:
        /*0008*/ 	.byte	0x04, 0x17
        /*000a*/ 	.short	(.L_9 - .L_8)
.L_8:
        /*000c*/ 	.word	0x00000000
        /*0010*/ 	.short	0x0006
        /*0012*/ 	.short	0x0024
        /*0014*/ 	.byte	0x00, 0xf0, 0x11, 0x00


	//----- nvinfo : EIATTR_KPARAM_INFO
	.align		4
.L_9:
        /*0018*/ 	.byte	0x04, 0x17
        /*001a*/ 	.short	(.L_11 - .L_10)
.L_10:
        /*001c*/ 	.word	0x00000000
        /*0020*/ 	.short	0x0005
        /*0022*/ 	.short	0x0020
        /*0024*/ 	.byte	0x00, 0xf0, 0x11, 0x00


	//----- nvinfo : EIATTR_KPARAM_INFO
	.align		4
.L_11:
        /*0028*/ 	.byte	0x04, 0x17
        /*002a*/ 	.short	(.L_13 - .L_12)
.L_12:
        /*002c*/ 	.word	0x00000000
        /*0030*/ 	.short	0x0004
        /*0032*/ 	.short	0x001c
        /*0034*/ 	.byte	0x00, 0xf0, 0x11, 0x00


	//----- nvinfo : EIATTR_KPARAM_INFO
	.align		4
.L_13:
        /*0038*/ 	.byte	0x04, 0x17
        /*003a*/ 	.short	(.L_15 - .L_14)
.L_14:
        /*003c*/ 	.word	0x00000000
        /*0040*/ 	.short	0x0003
        /*0042*/ 	.short	0x0018
        /*0044*/ 	.byte	0x00, 0xf0, 0x11, 0x00


	//----- nvinfo : EIATTR_KPARAM_INFO
	.align		4
.L_15:
        /*0048*/ 	.byte	0x04, 0x17
        /*004a*/ 	.short	(.L_17 - .L_16)
.L_16:
        /*004c*/ 	.word	0x00000000
        /*0050*/ 	.short	0x0002
        /*0052*/ 	.short	0x0010
        /*0054*/ 	.byte	0x00, 0xf5, 0x21, 0x00


	//----- nvinfo : EIATTR_KPARAM_INFO
	.align		4
.L_17:
        /*0058*/ 	.byte	0x04, 0x17
        /*005a*/ 	.short	(.L_19 - .L_18)
.L_18:
        /*005c*/ 	.word	0x00000000
        /*0060*/ 	.short	0x0001
        /*0062*/ 	.short	0x0008
        /*0064*/ 	.byte	0x00, 0xf5, 0x21, 0x00


	//----- nvinfo : EIATTR_KPARAM_INFO
	.align		4
.L_19:
        /*0068*/ 	.byte	0x04, 0x17
        /*006a*/ 	.short	(.L_21 - .L_20)
.L_20:
        /*006c*/ 	.word	0x00000000
        /*0070*/ 	.short	0x0000
        /*0072*/ 	.short	0x0000
        /*0074*/ 	.byte	0x00, 0xf5, 0x21, 0x00


	//----- nvinfo : EIATTR_SPARSE_MMA_MASK
	.align		4
.L_21:
        /*0078*/ 	.byte	0x03, 0x50
        /*007a*/ 	.short	0x0000


	//----- nvinfo : EIATTR_MAXREG_COUNT
	.align		4
        /*007c*/ 	.byte	0x03, 0x1b
        /*007e*/ 	.short	0x00ff


	//----- nvinfo : EIATTR_NUM_BARRIERS
	.align		4
        /*0080*/ 	.byte	0x02, 0x4c
        /*0082*/ 	.byte	0x01
	.zero		1


	//----- nvinfo : EIATTR_MERCURY_ISA_VERSION
	.align		4
        /*0084*/ 	.byte	0x03, 0x5f
        /*0086*/ 	.short	0x0101


	//----- nvinfo : EIATTR_VRC_CTA_INIT_COUNT
	.align		4
        /*0088*/ 	.byte	0x02, 0x4a
	.zero		1
	.zero		1


	//----- nvinfo : EIATTR_EXIT_INSTR_OFFSETS
	.align		4
        /*008c*/ 	.byte	0x04, 0x1c
        /*008e*/ 	.short	(.L_23 - .L_22)


	//   ....[0]....
.L_22:
        /*0090*/ 	.word	0x00000820


	//   ....[1]....
        /*0094*/ 	.word	0x00000890


	//----- nvinfo : EIATTR_CBANK_PARAM_SIZE
	.align		4
.L_23:
        /*0098*/ 	.byte	0x03, 0x19
        /*009a*/ 	.short	0x0028


	//----- nvinfo : EIATTR_PARAM_CBANK
	.align		4
        /*009c*/ 	.byte	0x04, 0x0a
        /*009e*/ 	.short	(.L_25 - .L_24)
	.align		4
.L_24:
        /*00a0*/ 	.word	index@(.nv.constant0._Z26block_scaled_matmul_kernelPKfS0_Pfiiif)
        /*00a4*/ 	.short	0x0380
        /*00a6*/ 	.short	0x0028


	//----- nvinfo : EIATTR_SW_WAR
	.align		4
.L_25:
        /*00a8*/ 	.byte	0x04, 0x36
        /*00aa*/ 	.short	(.L_27 - .L_26)
.L_26:
        /*00ac*/ 	.word	0x00000008
.L_27:


//--------------------- .nv.callgraph             --------------------------
	.section	.nv.callgraph,"",@"SHT_CUDA_CALLGRAPH"
	.align	4
	.sectionentsize	8
	.align		4
        /*0000*/ 	.word	0x00000000
	.align		4
        /*0004*/ 	.word	0xffffffff
	.align		4
        /*0008*/ 	.word	0x00000000
	.align		4
        /*000c*/ 	.word	0xfffffffe
	.align		4
        /*0010*/ 	.word	0x00000000
	.align		4
        /*0014*/ 	.word	0xfffffffd
	.align		4
        /*0018*/ 	.word	0x00000000
	.align		4
        /*001c*/ 	.word	0xfffffffc


//--------------------- .text._Z26block_scaled_matmul_kernelPKfS0_Pfiiif --------------------------
	.section	.text._Z26block_scaled_matmul_kernelPKfS0_Pfiiif,"ax",@progbits
	.align	128
        .global         _Z26block_scaled_matmul_kernelPKfS0_Pfiiif
        .type           _Z26block_scaled_matmul_kernelPKfS0_Pfiiif,@function
        .size           _Z26block_scaled_matmul_kernelPKfS0_Pfiiif,(.L_x_3 - _Z26block_scaled_matmul_kernelPKfS0_Pfiiif)
        .other          _Z26block_scaled_matmul_kernelPKfS0_Pfiiif,@"STO_CUDA_ENTRY STV_DEFAULT"
_Z26block_scaled_matmul_kernelPKfS0_Pfiiif:
.text._Z26block_scaled_matmul_kernelPKfS0_Pfiiif:
[----:B------:R-:W-:Y:S01]  /*0000*/  LDC R1, c[0x0][0x37c] ;  /* 0x0000df00ff017b82 */ /* 0x000fe20000000800 */
[----:B------:R-:W0:Y:S01]  /*0010*/  S2R R18, SR_CTAID.X ;  /* 0x0000000000127919 */ /* 0x000e220000002500 */
[----:B------:R-:W1:Y:S01]  /*0020*/  LDCU UR10, c[0x0][0x39c] ;  /* 0x00007380ff0a77ac */ /* 0x000e620008000800 */
[----:B------:R-:W-:Y:S01]  /*0030*/  HFMA2 R21, -RZ, RZ, 0, 0 ;  /* 0x00000000ff157431 */ /* 0x000fe200000001ff */
[----:B------:R-:W0:Y:S01]  /*0040*/  S2R R17, SR_TID.X ;  /* 0x0000000000117919 */ /* 0x000e220000002100 */
[----:B------:R-:W2:Y:S01]  /*0050*/  LDCU UR14, c[0x0][0x3a0] ;  /* 0x00007400ff0e77ac */ /* 0x000ea20008000800 */
[----:B------:R-:W3:Y:S01]  /*0060*/  S2R R2, SR_CTAID.Y ;  /* 0x0000000000027919 */ /* 0x000ee20000002600 */
[----:B------:R-:W4:Y:S01]  /*0070*/  LDCU.64 UR8, c[0x0][0x358] ;  /* 0x00006b00ff0877ac */ /* 0x000f220008000a00 */
[----:B------:R-:W3:Y:S01]  /*0080*/  S2R R16, SR_TID.Y ;  /* 0x0000000000107919 */ /* 0x000ee20000002200 */
[----:B-1----:R-:W-:Y:S01]  /*0090*/  UISETP.GE.AND UP0, UPT, UR10, 0x1, UPT ;  /* 0x000000010a00788c */ /* 0x002fe2000bf06270 */
[----:B0-----:R-:W-:-:S02]  /*00a0*/  LEA R18, R18, R17, 0x5 ;  /* 0x0000001112127211 */ /* 0x001fc400078e28ff */
[----:B---3--:R-:W-:-:S06]  /*00b0*/  LEA R19, R2, R16, 0x5 ;  /* 0x0000001002137211 */ /* 0x008fcc00078e28ff */
[----:B--2-4-:R-:W-:Y:S05]  /*00c0*/  BRA.U !UP0, `(.L_x_0) ;  /* 0x0000000508c87547 */ /* 0x014fea000b800000 */
[----:B------:R-:W0:Y:S01]  /*00d0*/  S2UR UR7, SR_CgaCtaId ;  /* 0x00000000000779c3 */ /* 0x000e220000008800 */
[----:B------:R-:W1:Y:S01]  /*00e0*/  LDCU UR11, c[0x0][0x3a0] ;  /* 0x00007400ff0b77ac */ /* 0x000e620008000800 */
[----:B------:R-:W-:Y:S01]  /*00f0*/  MOV R21, RZ ;  /* 0x000000ff00157202 */ /* 0x000fe20000000f00 */
[----:B------:R-:W-:Y:S01]  /*0100*/  IMAD R6, R18, UR10, R16 ;  /* 0x0000000a12067c24 */ /* 0x000fe2000f8e0210 */
[----:B------:R-:W-:Y:S01]  /*0110*/  UMOV UR5, 0x400 ;  /* 0x0000040000057882 */ /* 0x000fe20000000000 */
[----:B------:R-:W-:-:S03]  /*0120*/  UIADD3 UR4, UPT, UPT, UR10, 0x1f, URZ ;  /* 0x0000001f0a047890 */ /* 0x000fc6000fffe0ff */
[----:B------:R-:W2:Y:S01]  /*0130*/  LDC R0, c[0x0][0x3a0] ;  /* 0x0000e800ff007b82 */ /* 0x000ea20000000800 */
[----:B------:R-:W-:Y:S02]  /*0140*/  UIADD3 UR6, UPT, UPT, UR5, 0x1000, URZ ;  /* 0x0000100005067890 */ /* 0x000fe4000fffe0ff */
[----:B------:R-:W-:Y:S01]  /*0150*/  USHF.R.U32.HI UR4, URZ, 0x5, UR4 ;  /* 0x00000005ff047899 */ /* 0x000fe20008011604 */
[----:B------:R-:W3:Y:S03]  /*0160*/  LDCU.64 UR12, c[0x0][0x398] ;  /* 0x00007300ff0c77ac */ /* 0x000ee60008000a00 */
[----:B------:R-:W-:Y:S01]  /*0170*/  UIADD3 UR4, UPT, UPT, -UR4, URZ, URZ ;  /* 0x000000ff04047290 */ /* 0x000fe2000fffe1ff */
[----:B-1----:R-:W-:Y:S01]  /*0180*/  IMAD R7, R17, UR11, R16 ;  /* 0x0000000b11077c24 */ /* 0x002fe2000f8e0210 */
[----:B0-----:R-:W-:-:S04]  /*0190*/  ULEA UR5, UR7, UR5, 0x18 ;  /* 0x0000000507057291 */ /* 0x001fc8000f8ec0ff */
[----:B------:R-:W-:Y:S01]  /*01a0*/  LEA R7, R2, R7, 0x5 ;  /* 0x0000000702077211 */ /* 0x000fe200078e28ff */
[----:B------:R-:W-:Y:S01]  /*01b0*/  ULEA UR6, UR7, UR6, 0x18 ;  /* 0x0000000607067291 */ /* 0x000fe2000f8ec0ff */
[----:B------:R-:W-:-:S05]  /*01c0*/  LEA R5, R17, UR5, 0x7 ;  /* 0x0000000511057c11 */ /* 0x000fca000f8e38ff */
[C---:B------:R-:W-:Y:S02]  /*01d0*/  LEA R3, R16.reuse, UR6, 0x2 ;  /* 0x0000000610037c11 */ /* 0x040fe4000f8e10ff */
[----:B------:R-:W-:Y:S02]  /*01e0*/  LEA R4, R16, R5, 0x2 ;  /* 0x0000000510047211 */ /* 0x000fe400078e10ff */
[----:B---3--:R-:W-:-:S07]  /*01f0*/  LEA R2, R17, R3, 0x7 ;  /* 0x0000000311027211 */ /* 0x008fce00078e38ff */
.L_x_1:
[----:B------:R-:W-:Y:S01]  /*0200*/  ISETP.GE.AND P1, PT, R16, UR13, PT ;  /* 0x0000000d10007c0c */ /* 0x000fe2000bf26270 */
[----:B------:R-:W-:Y:S01]  /*0210*/  HFMA2 R24, -RZ, RZ, 0, 0 ;  /* 0x00000000ff187431 */ /* 0x000fe200000001ff */
[----:B--2---:R-:W-:Y:S02]  /*0220*/  ISETP.GE.AND P0, PT, R19, R0, PT ;  /* 0x000000001300720c */ /* 0x004fe40003f06270 */
[----:B------:R-:W-:Y:S02]  /*0230*/  ISETP.GE.OR P1, PT, R18, UR12, P1 ;  /* 0x0000000c12007c0c */ /* 0x000fe40008f26670 */
[----:B------:R-:W-:Y:S02]  /*0240*/  ISETP.GE.OR P0, PT, R17, UR13, P0 ;  /* 0x0000000d11007c0c */ /* 0x000fe40008706670 */
[----:B------:R-:W-:-:S09]  /*0250*/  MOV R29, RZ ;  /* 0x000000ff001d7202 */ /* 0x000fd20000000f00 */
[----:B------:R-:W0:Y:S08]  /*0260*/  @!P1 LDC.64 R10, c[0x0][0x380] ;  /* 0x0000e000ff0a9b82 */ /* 0x000e300000000a00 */
[----:B------:R-:W1:Y:S01]  /*0270*/  @!P0 LDC.64 R8, c[0x0][0x388] ;  /* 0x0000e200ff088b82 */ /* 0x000e620000000a00 */
[----:B0-----:R-:W-:-:S05]  /*0280*/  @!P1 IMAD.WIDE.U32 R10, R6, 0x4, R10 ;  /* 0x00000004060a9825 */ /* 0x001fca00078e000a */
[----:B------:R-:W2:Y:S01]  /*0290*/  @!P1 LDG.E R29, desc[UR8][R10.64] ;  /* 0x000000080a1d9981 */ /* 0x000ea2000c1e1900 */
[----:B-1----:R-:W-:-:S05]  /*02a0*/  @!P0 IMAD.WIDE R22, R7, 0x4, R8 ;  /* 0x0000000407168825 */ /* 0x002fca00078e0208 */
[----:B------:R-:W3:Y:S01]  /*02b0*/  @!P0 LDG.E R24, desc[UR8][R22.64] ;  /* 0x0000000816188981 */ /* 0x000ee2000c1e1900 */
[----:B------:R-:W-:-:S04]  /*02c0*/  UIADD3 UR4, UPT, UPT, UR4, 0x1, URZ ;  /* 0x0000000104047890 */ /* 0x000fc8000fffe0ff */
[----:B------:R-:W-:Y:S01]  /*02d0*/  UISETP.NE.AND UP0, UPT, UR4, URZ, UPT ;  /* 0x000000ff0400728c */ /* 0x000fe2000bf05270 */
[----:B------:R-:W-:Y:S01]  /*02e0*/  IADD3 R16, PT, PT, R16, 0x20, RZ ;  /* 0x0000002010107810 */ /* 0x000fe20007ffe0ff */
[----:B--2---:R-:W-:Y:S04]  /*02f0*/  STS [R4], R29 ;  /* 0x0000001d04007388 */ /* 0x004fe80000000800 */
[----:B---3--:R-:W-:Y:S01]  /*0300*/  STS [R2], R24 ;  /* 0x0000001802007388 */ /* 0x008fe20000000800 */
[----:B------:R-:W-:Y:S06]  /*0310*/  BAR.SYNC.DEFER_BLOCKING 0x0 ;  /* 0x0000000000007b1d */ /* 0x000fec0000010000 */
[----:B------:R-:W-:Y:S04]  /*0320*/  LDS R28, [R3] ;  /* 0x00000000031c7984 */ /* 0x000fe80000000800 */
[----:B------:R-:W0:Y:S04]  /*0330*/  LDS.128 R12, [R5] ;  /* 0x00000000050c7984 */ /* 0x000e280000000c00 */
[----:B------:R-:W1:Y:S04]  /*0340*/  LDS R23, [R3+0x80] ;  /* 0x0000800003177984 */ /* 0x000e680000000800 */
[----:B------:R-:W2:Y:S04]  /*0350*/  LDS R27, [R3+0x100] ;  /* 0x00010000031b7984 */ /* 0x000ea80000000800 */
[----:B------:R-:W3:Y:S04]  /*0360*/  LDS R26, [R3+0x180] ;  /* 0x00018000031a7984 */ /* 0x000ee80000000800 */
[----:B------:R-:W-:Y:S04]  /*0370*/  LDS R25, [R3+0x200] ;  /* 0x0002000003197984 */ /* 0x000fe80000000800 */
[----:B------:R-:W4:Y:S04]  /*0380*/  LDS.128 R8, [R5+0x10] ;  /* 0x0000100005087984 */ /* 0x000f280000000c00 */
[----:B------:R-:W5:Y:S04]  /*0390*/  LDS R20, [R3+0x280] ;  /* 0x0002800003147984 */ /* 0x000f680000000800 */
[----:B------:R-:W-:Y:S04]  /*03a0*/  LDS R24, [R3+0x380] ;  /* 0x0003800003187984 */ /* 0x000fe80000000800 */
[----:B------:R-:W-:Y:S01]  /*03b0*/  LDS R22, [R3+0x480] ;  /* 0x0004800003167984 */ /* 0x000fe20000000800 */
[----:B0-----:R-:W-:-:S03]  /*03c0*/  FFMA R12, R12, R28, R21 ;  /* 0x0000001c0c0c7223 */ /* 0x001fc60000000015 */
[----:B------:R-:W0:Y:S01]  /*03d0*/  LDS R21, [R3+0x300] ;  /* 0x0003000003157984 */ /* 0x000e220000000800 */
[----:B-1----:R-:W-:-:S03]  /*03e0*/  FFMA R12, R23, R13, R12 ;  /* 0x0000000d170c7223 */ /* 0x002fc6000000000c */
[----:B------:R-:W-:Y:S01]  /*03f0*/  LDS R23, [R3+0x400] ;  /* 0x0004000003177984 */ /* 0x000fe20000000800 */
[----:B--2---:R-:W-:-:S04]  /*0400*/  FFMA R27, R27, R14, R12 ;  /* 0x0000000e1b1b7223 */ /* 0x004fc8000000000c */
[----:B---3--:R-:W-:Y:S02]  /*0410*/  FFMA R27, R26, R15, R27 ;  /* 0x0000000f1a1b7223 */ /* 0x008fe4000000001b */
[----:B------:R-:W1:Y:S04]  /*0420*/  LDS.128 R12, [R5+0x20] ;  /* 0x00002000050c7984 */ /* 0x000e680000000c00 */
[----:B------:R-:W-:Y:S01]  /*0430*/  LDS R26, [R3+0x580] ;  /* 0x00058000031a7984 */ /* 0x000fe20000000800 */
[----:B----4-:R-:W-:-:S03]  /*0440*/  FFMA R27, R8, R25, R27 ;  /* 0x00000019081b7223 */ /* 0x010fc6000000001b */
[----:B------:R-:W2:Y:S01]  /*0450*/  LDS R25, [R3+0x500] ;  /* 0x0005000003197984 */ /* 0x000ea20000000800 */
[----:B-----5:R-:W-:-:S04]  /*0460*/  FFMA R20, R20, R9, R27 ;  /* 0x0000000914147223 */ /* 0x020fc8000000001b */
[----:B0-----:R-:W-:Y:S02]  /*0470*/  FFMA R21, R21, R10, R20 ;  /* 0x0000000a15157223 */ /* 0x001fe40000000014 */
[----:B------:R-:W-:Y:S02]  /*0480*/  LDS R20, [R3+0x680] ;  /* 0x0006800003147984 */ /* 0x000fe40000000800 */
[----:B------:R-:W-:Y:S02]  /*0490*/  FFMA R27, R24, R11, R21 ;  /* 0x0000000b181b7223 */ /* 0x000fe40000000015 */
[----:B------:R-:W-:Y:S04]  /*04a0*/  LDS R21, [R3+0x600] ;  /* 0x0006000003157984 */ /* 0x000fe80000000800 */
[----:B------:R-:W0:Y:S01]  /*04b0*/  LDS.128 R8, [R5+0x30] ;  /* 0x0000300005087984 */ /* 0x000e220000000c00 */
[----:B-1----:R-:W-:-:S03]  /*04c0*/  FFMA R27, R12, R23, R27 ;  /* 0x000000170c1b7223 */ /* 0x002fc6000000001b */
[----:B------:R-:W1:Y:S01]  /*04d0*/  LDS R23, [R3+0x700] ;  /* 0x0007000003177984 */ /* 0x000e620000000800 */
[----:B------:R-:W-:-:S03]  /*04e0*/  FFMA R22, R22, R13, R27 ;  /* 0x0000000d16167223 */ /* 0x000fc6000000001b */
[----:B------:R-:W3:Y:S01]  /*04f0*/  LDS R24, [R3+0x780] ;  /* 0x0007800003187984 */ /* 0x000ee20000000800 */
[----:B--2---:R-:W-:-:S03]  /*0500*/  FFMA R25, R25, R14, R22 ;  /* 0x0000000e19197223 */ /* 0x004fc60000000016 */
[----:B------:R-:W-:Y:S01]  /*0510*/  LDS R22, [R3+0x880] ;  /* 0x0008800003167984 */ /* 0x000fe20000000800 */
[----:B------:R-:W-:-:S03]  /*0520*/  FFMA R27, R26, R15, R25 ;  /* 0x0000000f1a1b7223 */ /* 0x000fc60000000019 */
[----:B------:R-:W-:Y:S04]  /*0530*/  LDS R25, [R3+0x800] ;  /* 0x0008000003197984 */ /* 0x000fe80000000800 */
[----:B------:R-:W2:Y:S04]  /*0540*/  LDS.128 R12, [R5+0x40] ;  /* 0x00004000050c7984 */ /* 0x000ea80000000c00 */
[----:B------:R-:W-:Y:S01]  /*0550*/  LDS R26, [R3+0x980] ;  /* 0x00098000031a7984 */ /* 0x000fe20000000800 */
[----:B0-----:R-:W-:-:S03]  /*0560*/  FFMA R27, R8, R21, R27 ;  /* 0x00000015081b7223 */ /* 0x001fc6000000001b */
[----:B------:R-:W0:Y:S01]  /*0570*/  LDS R21, [R3+0x900] ;  /* 0x0009000003157984 */ /* 0x000e220000000800 */
[----:B------:R-:W-:-:S04]  /*0580*/  FFMA R20, R20, R9, R27 ;  /* 0x0000000914147223 */ /* 0x000fc8000000001b */
[----:B-1----:R-:W-:Y:S02]  /*0590*/  FFMA R23, R23, R10, R20 ;  /* 0x0000000a17177223 */ /* 0x002fe40000000014 */
[----:B------:R-:W-:Y:S02]  /*05a0*/  LDS R20, [R3+0xa80] ;  /* 0x000a800003147984 */ /* 0x000fe40000000800 */
[----:B---3--:R-:W-:Y:S02]  /*05b0*/  FFMA R27, R24, R11, R23 ;  /* 0x0000000b181b7223 */ /* 0x008fe40000000017 */
[----:B------:R-:W-:Y:S04]  /*05c0*/  LDS R23, [R3+0xa00] ;  /* 0x000a000003177984 */ /* 0x000fe80000000800 */
[----:B------:R-:W1:Y:S01]  /*05d0*/  LDS.128 R8, [R5+0x50] ;  /* 0x0000500005087984 */ /* 0x000e620000000c00 */
[----:B--2---:R-:W-:-:S03]  /*05e0*/  FFMA R27, R12, R25, R27 ;  /* 0x000000190c1b7223 */ /* 0x004fc6000000001b */
[----:B------:R-:W2:Y:S01]  /*05f0*/  LDS R25, [R3+0xb00] ;  /* 0x000b000003197984 */ /* 0x000ea20000000800 */
[----:B------:R-:W-:-:S03]  /*0600*/  FFMA R12, R22, R13, R27 ;  /* 0x0000000d160c7223 */ /* 0x000fc6000000001b */
[----:B------:R-:W3:Y:S04]  /*0610*/  LDS R22, [R3+0xb80] ;  /* 0x000b800003167984 */ /* 0x000ee80000000800 */
[----:B------:R-:W-:Y:S01]  /*0620*/  LDS R24, [R3+0xc80] ;  /* 0x000c800003187984 */ /* 0x000fe20000000800 */
[----:B0-----:R-:W-:-:S04]  /*0630*/  FFMA R21, R21, R14, R12 ;  /* 0x0000000e15157223 */ /* 0x001fc8000000000c */
[----:B------:R-:W-:Y:S02]  /*0640*/  FFMA R27, R26, R15, R21 ;  /* 0x0000000f1a1b7223 */ /* 0x000fe40000000015 */
[----:B------:R-:W-:Y:S04]  /*0650*/  LDS R21, [R3+0xc00] ;  /* 0x000c000003157984 */ /* 0x000fe80000000800 */
[----:B------:R-:W0:Y:S01]  /*0660*/  LDS.128 R12, [R5+0x60] ;  /* 0x00006000050c7984 */ /* 0x000e220000000c00 */
[----:B-1----:R-:W-:-:S04]  /*0670*/  FFMA R23, R8, R23, R27 ;  /* 0x0000001708177223 */ /* 0x002fc8000000001b */
[----:B------:R-:W-:Y:S02]  /*0680*/  FFMA R20, R20, R9, R23 ;  /* 0x0000000914147223 */ /* 0x000fe40000000017 */
[----:B------:R-:W1:Y:S02]  /*0690*/  LDS R23, [R3+0xd00] ;  /* 0x000d000003177984 */ /* 0x000e640000000800 */
[----:B--2---:R-:W-:Y:S02]  /*06a0*/  FFMA R25, R25, R10, R20 ;  /* 0x0000000a19197223 */ /* 0x004fe40000000014 */
[----:B------:R-:W2:Y:S02]  /*06b0*/  LDS R20, [R3+0xd80] ;  /* 0x000d800003147984 */ /* 0x000ea40000000800 */
[----:B---3--:R-:W-:Y:S02]  /*06c0*/  FFMA R27, R22, R11, R25 ;  /* 0x0000000b161b7223 */ /* 0x008fe40000000019 */
[----:B------:R-:W-:Y:S04]  /*06d0*/  LDS R25, [R3+0xe00] ;  /* 0x000e000003197984 */ /* 0x000fe80000000800 */
[----:B------:R-:W3:Y:S04]  /*06e0*/  LDS.128 R8, [R5+0x70] ;  /* 0x0000700005087984 */ /* 0x000ee80000000c00 */
[----:B------:R-:W4:Y:S01]  /*06f0*/  LDS R22, [R3+0xe80] ;  /* 0x000e800003167984 */ /* 0x000f220000000800 */
[----:B0-----:R-:W-:-:S03]  /*0700*/  FFMA R27, R12, R21, R27 ;  /* 0x000000150c1b7223 */ /* 0x001fc6000000001b */
[----:B------:R-:W0:Y:S04]  /*0710*/  LDS R21, [R3+0xf00] ;  /* 0x000f000003157984 */ /* 0x000e280000000800 */
[----:B------:R-:W5:Y:S01]  /*0720*/  LDS R12, [R3+0xf80] ;  /* 0x000f8000030c7984 */ /* 0x000f620000000800 */
[----:B------:R-:W-:-:S04]  /*0730*/  FFMA R24, R24, R13, R27 ;  /* 0x0000000d18187223 */ /* 0x000fc8000000001b */
[----:B-1----:R-:W-:-:S04]  /*0740*/  FFMA R23, R23, R14, R24 ;  /* 0x0000000e17177223 */ /* 0x002fc80000000018 */
[----:B--2---:R-:W-:-:S04]  /*0750*/  FFMA R15, R20, R15, R23 ;  /* 0x0000000f140f7223 */ /* 0x004fc80000000017 */
[----:B---3--:R-:W-:-:S04]  /*0760*/  FFMA R15, R8, R25, R15 ;  /* 0x00000019080f7223 */ /* 0x008fc8000000000f */
[----:B----4-:R-:W-:Y:S01]  /*0770*/  FFMA R22, R22, R9, R15 ;  /* 0x0000000916167223 */ /* 0x010fe2000000000f */
[----:B------:R-:W-:Y:S02]  /*0780*/  IADD3 R17, PT, PT, R17, 0x20, RZ ;  /* 0x0000002011117810 */ /* 0x000fe40007ffe0ff */
[----:B------:R-:W-:Y:S02]  /*0790*/  IADD3 R6, PT, PT, R6, 0x20, RZ ;  /* 0x0000002006067810 */ /* 0x000fe40007ffe0ff */
[----:B------:R-:W-:Y:S01]  /*07a0*/  LEA R7, R0, R7, 0x5 ;  /* 0x0000000700077211 */ /* 0x000fe200078e28ff */
[----:B0-----:R-:W-:-:S04]  /*07b0*/  FFMA R21, R21, R10, R22 ;  /* 0x0000000a15157223 */ /* 0x001fc80000000016 */
[----:B-----5:R-:W-:Y:S01]  /*07c0*/  FFMA R21, R12, R11, R21 ;  /* 0x0000000b0c157223 */ /* 0x020fe20000000015 */
[----:B------:R-:W-:Y:S06]  /*07d0*/  BAR.SYNC.DEFER_BLOCKING 0x0 ;  /* 0x0000000000007b1d */ /* 0x000fec0000010000 */
[----:B------:R-:W-:Y:S05]  /*07e0*/  BRA.U UP0, `(.L_x_1) ;  /* 0xfffffff900847547 */ /* 0x000fea000b83ffff */
.L_x_0:
[----:B------:R-:W0:Y:S01]  /*07f0*/  LDCU UR4, c[0x0][0x398] ;  /* 0x00007300ff0477ac */ /* 0x000e220008000800 */
[----:B------:R-:W-:-:S04]  /*0800*/  ISETP.GE.AND P0, PT, R19, UR14, PT ;  /* 0x0000000e13007c0c */ /* 0x000fc8000bf06270 */
[----:B0-----:R-:W-:-:S13]  /*0810*/  ISETP.GE.OR P0, PT, R18, UR4, P0 ;  /* 0x0000000412007c0c */ /* 0x001fda0008706670 */
[----:B------:R-:W-:Y:S05]  /*0820*/  @P0 EXIT ;  /* 0x000000000000094d */ /* 0x000fea0003800000 */
[----:B------:R-:W0:Y:S01]  /*0830*/  LDC.64 R2, c[0x0][0x390] ;  /* 0x0000e400ff027b82 */ /* 0x000e220000000a00 */
[----:B------:R-:W1:Y:S01]  /*0840*/  LDCU UR4, c[0x0][0x3a4] ;  /* 0x00007480ff0477ac */ /* 0x000e620008000800 */
[----:B------:R-:W-:Y:S02]  /*0850*/  IMAD R19, R18, UR14, R19 ;  /* 0x0000000e12137c24 */ /* 0x000fe4000f8e0213 */
[----:B-1----:R-:W-:Y:S02]  /*0860*/  FMUL R21, R21, UR4 ;  /* 0x0000000415157c20 */ /* 0x002fe40008400000 */
[----:B0-----:R-:W-:-:S05]  /*0870*/  IMAD.WIDE.U32 R2, R19, 0x4, R2 ;  /* 0x0000000413027825 */ /* 0x001fca00078e0002 */
[----:B------:R-:W-:Y:S01]  /*0880*/  STG.E desc[UR8][R2.64], R21 ;  /* 0x0000001502007986 */ /* 0x000fe2000c101908 */
[----:B------:R-:W-:Y:S05]  /*0890*/  EXIT ;  /* 0x000000000000794d */ /* 0x000fea0003800000 */
.L_x_2:
[----:B------:R-:W-:-:S00]  /*08a0*/  BRA `(.L_x_2) ;  /* 0xfffffffc00fc7947 */ /* 0x000fc0000383ffff */
[----:B------:R-:W-:-:S00]  /*08b0*/  NOP ;  /* 0x0000000000007918 */ /* 0x000fc00000000000 */
        /* <DEDUP_REMOVED lines=12> */
.L_x_3:


//--------------------- .nv.shared._Z26block_scaled_matmul_kernelPKfS0_Pfiiif --------------------------
	.section	.nv.shared._Z26block_scaled_matmul_kernelPKfS0_Pfiiif,"aw",@nobits
	.sectionflags	@""
	.align	4
.nv.shared._Z26block_scaled_matmul_kernelPKfS0_Pfiiif:
	.zero		9216


//--------------------- .nv.shared.reserved.0     --------------------------
	.section	.nv.shared.reserved.0,"aw",@nobits
	.weak		__nv_reservedSMEM_offset_0_alias
	.size		__nv_reservedSMEM_offset_0_alias, 0, 64
	.other		__nv_reservedSMEM_offset_0_alias,@"STO_CUDA_RESERVED_SHARED STV_DEFAULT"
__nv_reservedSMEM_offset_0_alias:
	.zero		0
	.zero		64


//--------------------- .nv.constant0._Z26block_scaled_matmul_kernelPKfS0_Pfiiif --------------------------
	.section	.nv.constant0._Z26block_scaled_matmul_kernelPKfS0_Pfiiif,"a",@progbits
	.sectionflags	@""
	.align	4
.nv.constant0._Z26block_scaled_matmul_kernelPKfS0_Pfiiif:
	.zero		936


//--------------------- SYMBOLS --------------------------

	.type		.nv.reservedSmem.offset0,@object
	.size		.nv.reservedSmem.offset0,0x4
	.type		.nv.reservedSmem.cap,@object
	.size		.nv.reservedSmem.cap,0x4
